//
// Generated by NVIDIA NVVM Compiler
//
// Compiler Build ID: CL-36424714
// Cuda compilation tools, release 13.0, V13.0.88
// Based on NVVM 20.0.0
//

.version 9.0
.target sm_100
.address_size 64

	// .globl	_Z11printNumberi
.extern .func  (.param .b32 func_retval0) vprintf
(
	.param .b64 vprintf_param_0,
	.param .b64 vprintf_param_1
)
;
.global .align 1 .b8 $str[17] = {75, 101, 114, 110, 101, 108, 32, 37, 100, 32, 45, 62, 32, 37, 100, 10};

.visible .entry _Z11printNumberi(
	.param .u32 _Z11printNumberi_param_0
)
{
	.local .align 8 .b8 	__local_depot0[8];
	.reg .b64 	%SP;
	.reg .b64 	%SPL;
	.reg .b32 	%r<5>;
	.reg .b64 	%rd<5>;

	mov.u64 	%SPL, __local_depot0;
	cvta.local.u64 	%SP, %SPL;
	ld.param.u32 	%r1, [_Z11printNumberi_param_0];
	add.u64 	%rd1, %SP, 0;
	add.u64 	%rd2, %SPL, 0;
	mul.lo.s32 	%r2, %r1, 10;
	st.local.v2.u32 	[%rd2], {%r1, %r2};
	mov.u64 	%rd3, $str;
	cvta.global.u64 	%rd4, %rd3;
	{ // callseq 0, 0
	.param .b64 param0;
	st.param.b64 	[param0], %rd4;
	.param .b64 param1;
	st.param.b64 	[param1], %rd1;
	.param .b32 retval0;
	call.uni (retval0), 
	vprintf, 
	(
	param0, 
	param1
	);
	ld.param.b32 	%r3, [retval0];
	} // callseq 0
	ret;

}


// ===== COMPILED SASS (sm_100) =====

	.target	sm_100

	.elftype	@"ET_EXEC"


//--------------------- .note.nv.tkinfo           --------------------------
	.section	.note.nv.tkinfo,"",@"SHT_NOTE"
	.sectionflags	@"SHF_NOTE_NV_TKINFO"
	.tkinfo
        /*0018*/ 	.word	0x00000002
        /*0030*/ 	.string	""
        /*0030*/ 	.string	"ptxas"
        /*0030*/ 	.string	"Cuda compilation tools, release 13.0, V13.0.88"
        /*0030*/ 	.string	"Build cuda_13.0.r13.0/compiler.36424714_0"
        /*0030*/ 	.string	"-arch sm_100 -m 64 "



//--------------------- .note.nv.cuinfo           --------------------------
	.section	.note.nv.cuinfo,"",@"SHT_NOTE"
	.sectionflags	@"SHF_NOTE_NV_CUINFO"
        /*0018*/ 	.short	0x0002
        /*001a*/ 	.short	0x0064
        /*001c*/ 	.short	0x0082
	.zero		2


//--------------------- .nv.info                  --------------------------
	.section	.nv.info,"",@"SHT_CUDA_INFO"
	.align	4


	//----- nvinfo : EIATTR_REGCOUNT
	.align		4
        /*0000*/ 	.byte	0x04, 0x2f
        /*0002*/ 	.short	(.L_2 - .L_1)
	.align		4
.L_1:
        /*0004*/ 	.word	index@(_Z11printNumberi)
        /*0008*/ 	.word	0x00000018


	//----- nvinfo : EIATTR_FRAME_SIZE
	.align		4
.L_2:
        /*000c*/ 	.byte	0x04, 0x11
        /*000e*/ 	.short	(.L_4 - .L_3)
	.align		4
.L_3:
        /*0010*/ 	.word	index@(_Z11printNumberi)
        /*0014*/ 	.word	0x00000008


	//----- nvinfo : EIATTR_MIN_STACK_SIZE
	.align		4
.L_4:
        /*0018*/ 	.byte	0x04, 0x12
        /*001a*/ 	.short	(.L_6 - .L_5)
	.align		4
.L_5:
        /*001c*/ 	.word	index@(_Z11printNumberi)
        /*0020*/ 	.word	0x00000008
.L_6:


//--------------------- .nv.compat                --------------------------
	.section	.nv.compat,"",@"SHT_CUDA_COMPAT_INFO"
	.align	4
        /*0000*/ 	.byte	0x02, 0x09, 0x00, 0x00, 0x02, 0x02, 0x01, 0x00, 0x02, 0x05, 0x05, 0x00, 0x03, 0x07, 0x01, 0x01
        /*0010*/ 	.byte	0x02, 0x03, 0x00, 0x00, 0x02, 0x06, 0x01, 0x00, 0x04, 0x0b, 0x08, 0x00, 0x09, 0x00, 0x00, 0x00
        /*0020*/ 	.byte	0x00, 0x00, 0x00, 0x00


//--------------------- .nv.info._Z11printNumberi --------------------------
	.section	.nv.info._Z11printNumberi,"",@"SHT_CUDA_INFO"
	.sectionflags	@""
	.align	4


	//----- nvinfo : EIATTR_CUDA_API_VERSION
	.align		4
        /*0000*/ 	.byte	0x04, 0x37
        /*0002*/ 	.short	(.L_8 - .L_7)
.L_7:
        /*0004*/ 	.word	0x00000082


	//----- nvinfo : EIATTR_KPARAM_INFO
	.align		4
.L_8:
        /*0008*/ 	.byte	0x04, 0x17
        /*000a*/ 	.short	(.L_10 - .L_9)
.L_9:
        /*000c*/ 	.word	0x00000000
        /*0010*/ 	.short	0x0000
        /*0012*/ 	.short	0x0000
        /*0014*/ 	.byte	0x00, 0xf0, 0x11, 0x00


	//----- nvinfo : EIATTR_SPARSE_MMA_MASK
	.align		4
.L_10:
        /*0018*/ 	.byte	0x03, 0x50
        /*001a*/ 	.short	0x0000


	//----- nvinfo : EIATTR_MAXREG_COUNT
	.align		4
        /*001c*/ 	.byte	0x03, 0x1b
        /*001e*/ 	.short	0x00ff


	//----- nvinfo : EIATTR_EXTERNS
	.align		4
        /*0020*/ 	.byte	0x04, 0x0f
        /*0022*/ 	.short	(.L_12 - .L_11)


	//   ....[0]....
	.align		4
.L_11:
        /*0024*/ 	.word	index@(vprintf)


	//----- nvinfo : EIATTR_MERCURY_ISA_VERSION
	.align		4
.L_12:
        /*0028*/ 	.byte	0x03, 0x5f
        /*002a*/ 	.short	0x0101


	//----- nvinfo : EIATTR_VRC_CTA_INIT_COUNT
	.align		4
        /*002c*/ 	.byte	0x02, 0x4a
	.zero		1
	.zero		1


	//----- nvinfo : EIATTR_SYSCALL_OFFSETS
	.align		4
        /*0030*/ 	.byte	0x04, 0x46
        /*0032*/ 	.short	(.L_14 - .L_13)


	//   ....[0]....
.L_13:
        /*0034*/ 	.word	0x000000f0


	//----- nvinfo : EIATTR_EXIT_INSTR_OFFSETS
	.align		4
.L_14:
        /*0038*/ 	.byte	0x04, 0x1c
        /*003a*/ 	.short	(.L_16 - .L_15)


	//   ....[0]....
.L_15:
        /*003c*/ 	.word	0x00000100


	//----- nvinfo : EIATTR_CBANK_PARAM_SIZE
	.align		4
.L_16:
        /*0040*/ 	.byte	0x03, 0x19
        /*0042*/ 	.short	0x0004


	//----- nvinfo : EIATTR_PARAM_CBANK
	.align		4
        /*0044*/ 	.byte	0x04, 0x0a
        /*0046*/ 	.short	(.L_18 - .L_17)
	.align		4
.L_17:
        /*0048*/ 	.word	index@(.nv.constant0._Z11printNumberi)
        /*004c*/ 	.short	0x0380
        /*004e*/ 	.short	0x0004


	//----- nvinfo : EIATTR_SW_WAR
	.align		4
.L_18:
        /*0050*/ 	.byte	0x04, 0x36
        /*0052*/ 	.short	(.L_20 - .L_19)
.L_19:
        /*0054*/ 	.word	0x00000008
.L_20:


//--------------------- .nv.callgraph             --------------------------
	.section	.nv.callgraph,"",@"SHT_CUDA_CALLGRAPH"
	.align	4
	.sectionentsize	8
	.align		4
        /*0000*/ 	.word	0x00000000
	.align		4
        /*0004*/ 	.word	0xffffffff
	.align		4
        /*0008*/ 	.word	index@(_Z11printNumberi)
	.align		4
        /*000c*/ 	.word	index@(vprintf)
	.align		4
        /*0010*/ 	.word	0x00000000
	.align		4
        /*0014*/ 	.word	0xfffffffe
	.align		4
        /*0018*/ 	.word	0x00000000
	.align		4
        /*001c*/ 	.word	0xfffffffd
	.align		4
        /*0020*/ 	.word	0x00000000
	.align		4
        /*0024*/ 	.word	0xfffffffc


//--------------------- .nv.constant4             --------------------------
	.section	.nv.constant4,"a",@progbits
	.align	8
	.align		8
.nv.constant4:
        /*0000*/ 	.dword	vprintf
	.align		8
        /*0008*/ 	.dword	$str


//--------------------- .text._Z11printNumberi    --------------------------
	.section	.text._Z11printNumberi,"ax",@progbits
	.align	128
        .global         _Z11printNumberi
        .type           _Z11printNumberi,@function
        .size           _Z11printNumberi,(.L_x_2 - _Z11printNumberi)
        .other          _Z11printNumberi,@"STO_CUDA_ENTRY STV_DEFAULT"
_Z11printNumberi:
.text._Z11printNumberi:
[----:B------:R-:W0:Y:S08]  /*0000*/  LDC R1, c[0x0][0x37c] ;  /* 0x0000df00ff017b82 */ /* 0x000e300000000800 */
[----:B------:R-:W1:Y:S01]  /*0010*/  LDC R8, c[0x0][0x380] ;  /* 0x0000e000ff087b82 */ /* 0x000e620000000800 */
[----:B0-----:R-:W-:Y:S01]  /*0020*/  VIADD R1, R1, 0xfffffff8 ;  /* 0xfffffff801017836 */ /* 0x001fe20000000000 */
[----:B------:R-:W-:Y:S01]  /*0030*/  MOV R0, 0x0 ;  /* 0x0000000000007802 */ /* 0x000fe20000000f00 */
[----:B------:R-:W0:Y:S01]  /*0040*/  LDCU UR4, c[0x0][0x2f8] ;  /* 0x00005f00ff0477ac */ /* 0x000e220008000800 */
[----:B------:R-:W2:Y:S04]  /*0050*/  LDCU.64 UR6, c[0x4][0x8] ;  /* 0x01000100ff0677ac */ /* 0x000ea80008000a00 */
[----:B------:R3:W4:Y:S01]  /*0060*/  LDC.64 R2, c[0x4][R0] ;  /* 0x0100000000027b82 */ /* 0x0007220000000a00 */
[----:B------:R-:W5:Y:S01]  /*0070*/  LDCU UR5, c[0x0][0x2fc] ;  /* 0x00005f80ff0577ac */ /* 0x000f620008000800 */
[----:B0-----:R-:W-:Y:S01]  /*0080*/  IADD3 R6, P0, PT, R1, UR4, RZ ;  /* 0x0000000401067c10 */ /* 0x001fe2000ff1e0ff */
[----:B-1----:R-:W-:Y:S01]  /*0090*/  IMAD R9, R8, 0xa, RZ ;  /* 0x0000000a08097824 */ /* 0x002fe200078e02ff */
[----:B--2---:R-:W-:Y:S01]  /*00a0*/  MOV R5, UR7 ;  /* 0x0000000700057c02 */ /* 0x004fe20008000f00 */
[----:B------:R-:W-:-:S03]  /*00b0*/  IMAD.U32 R4, RZ, RZ, UR6 ;  /* 0x00000006ff047e24 */ /* 0x000fc6000f8e00ff */
[----:B------:R3:W-:Y:S01]  /*00c0*/  STL.64 [R1], R8 ;  /* 0x0000000801007387 */ /* 0x0007e20000100a00 */
[----:B-----5:R-:W-:-:S07]  /*00d0*/  IMAD.X R7, RZ, RZ, UR5, P0 ;  /* 0x00000005ff077e24 */ /* 0x020fce00080e06ff */
[----:B------:R-:W-:-:S07]  /*00e0*/  LEPC R20, `(.L_x_0) ;  /* 0x000000001014794e */ /* 0x000fce0000000000 */
[----:B---34-:R-:W-:Y:S05]  /*00f0*/  CALL.ABS.NOINC R2 ;  /* 0x0000000002007343 */ /* 0x018fea0003c00000 */
.L_x_0:
[----:B------:R-:W-:Y:S05]  /*0100*/  EXIT ;  /* 0x000000000000794d */ /* 0x000fea0003800000 */
.L_x_1:
[----:B------:R-:W-:-:S00]  /*0110*/  BRA `(.L_x_1) ;  /* 0xfffffffc00fc7947 */ /* 0x000fc0000383ffff */
[----:B------:R-:W-:-:S00]  /*0120*/  NOP ;  /* 0x0000000000007918 */ /* 0x000fc00000000000 */
        /* <DEDUP_REMOVED lines=13> */
.L_x_2:


//--------------------- .nv.global.init           --------------------------
	.section	.nv.global.init,"aw",@progbits
.nv.global.init:
	.type		$str,@object
	.size		$str,(.L_0 - $str)
$str:
        /*0000*/ 	.byte	0x4b, 0x65, 0x72, 0x6e, 0x65, 0x6c, 0x20, 0x25, 0x64, 0x20, 0x2d, 0x3e, 0x20, 0x25, 0x64, 0x0a
        /*0010*/ 	.byte	0x00
.L_0:


//--------------------- .nv.shared.reserved.0     --------------------------
	.section	.nv.shared.reserved.0,"aw",@nobits
	.weak		__nv_reservedSMEM_offset_0_alias
	.size		__nv_reservedSMEM_offset_0_alias, 0, 64
	.other		__nv_reservedSMEM_offset_0_alias,@"STO_CUDA_RESERVED_SHARED STV_DEFAULT"
__nv_reservedSMEM_offset_0_alias:
	.zero		0
	.zero		64


//--------------------- .nv.constant0._Z11printNumberi --------------------------
	.section	.nv.constant0._Z11printNumberi,"a",@progbits
	.sectionflags	@""
	.align	4
.nv.constant0._Z11printNumberi:
	.zero		900


//--------------------- SYMBOLS --------------------------

	.type		.nv.reservedSmem.offset0,@object
	.size		.nv.reservedSmem.offset0,0x4
	.type		vprintf,@function
